//
// Generated by NVIDIA NVVM Compiler
//
// Compiler Build ID: CL-36424714
// Cuda compilation tools, release 13.0, V13.0.88
// Based on NVVM 20.0.0
//

.version 9.0
.target sm_100
.address_size 64

	// .globl	gemm_tiled
// _ZZ10gemm_tiledE4ds_A has been demoted
// _ZZ10gemm_tiledE4ds_B has been demoted

.visible .entry gemm_tiled(
	.param .u64 .ptr .align 1 gemm_tiled_param_0,
	.param .u64 .ptr .align 1 gemm_tiled_param_1,
	.param .u64 .ptr .align 1 gemm_tiled_param_2,
	.param .u32 gemm_tiled_param_3,
	.param .u32 gemm_tiled_param_4,
	.param .u32 gemm_tiled_param_5
)
{
	.reg .pred 	%p<12>;
	.reg .b32 	%r<46>;
	.reg .b32 	%f<63>;
	.reg .b64 	%rd<13>;
	// demoted variable
	.shared .align 4 .b8 _ZZ10gemm_tiledE4ds_A[1024];
	// demoted variable
	.shared .align 4 .b8 _ZZ10gemm_tiledE4ds_B[1024];
	ld.param.u64 	%rd3, [gemm_tiled_param_0];
	ld.param.u64 	%rd4, [gemm_tiled_param_1];
	ld.param.u64 	%rd5, [gemm_tiled_param_2];
	ld.param.u32 	%r24, [gemm_tiled_param_3];
	ld.param.u32 	%r25, [gemm_tiled_param_4];
	ld.param.u32 	%r26, [gemm_tiled_param_5];
	mov.u32 	%r27, %ctaid.x;
	mov.u32 	%r28, %ctaid.y;
	mov.u32 	%r41, %tid.x;
	mov.u32 	%r43, %tid.y;
	shl.b32 	%r29, %r28, 4;
	add.s32 	%r3, %r29, %r43;
	shl.b32 	%r4, %r27, 4;
	add.s32 	%r5, %r4, %r41;
	setp.lt.s32 	%p1, %r26, -14;
	mov.f32 	%f62, 0f00000000;
	@%p1 bra 	$L__BB0_7;
	add.s32 	%r30, %r26, -1;
	shr.s32 	%r31, %r30, 31;
	shr.u32 	%r32, %r31, 28;
	add.s32 	%r33, %r30, %r32;
	shr.s32 	%r34, %r33, 4;
	neg.s32 	%r45, %r34;
	shl.b32 	%r35, %r43, 6;
	mov.u32 	%r36, _ZZ10gemm_tiledE4ds_A;
	add.s32 	%r6, %r36, %r35;
	shl.b32 	%r37, %r41, 2;
	add.s32 	%r7, %r6, %r37;
	mov.u32 	%r38, _ZZ10gemm_tiledE4ds_B;
	add.s32 	%r9, %r38, %r37;
	add.s32 	%r8, %r9, %r35;
	mad.lo.s32 	%r39, %r43, %r25, %r41;
	add.s32 	%r44, %r39, %r4;
	shl.b32 	%r12, %r25, 4;
	mad.lo.s32 	%r42, %r26, %r3, %r41;
	cvta.to.global.u64 	%rd1, %rd3;
	cvta.to.global.u64 	%rd2, %rd4;
	mov.f32 	%f62, 0f00000000;
$L__BB0_2:
	setp.ge.s32 	%p2, %r3, %r24;
	setp.ge.s32 	%p3, %r41, %r26;
	mov.f32 	%f60, 0f00000000;
	or.pred  	%p4, %p2, %p3;
	@%p4 bra 	$L__BB0_4;
	mul.wide.s32 	%rd6, %r42, 4;
	add.s64 	%rd7, %rd1, %rd6;
	ld.global.f32 	%f60, [%rd7];
$L__BB0_4:
	setp.ge.s32 	%p5, %r5, %r25;
	st.shared.f32 	[%r7], %f60;
	setp.ge.s32 	%p6, %r43, %r26;
	mov.f32 	%f61, 0f00000000;
	or.pred  	%p7, %p6, %p5;
	@%p7 bra 	$L__BB0_6;
	mul.wide.s32 	%rd8, %r44, 4;
	add.s64 	%rd9, %rd2, %rd8;
	ld.global.f32 	%f61, [%rd9];
$L__BB0_6:
	st.shared.f32 	[%r8], %f61;
	bar.sync 	0;
	ld.shared.f32 	%f12, [%r6];
	ld.shared.f32 	%f13, [%r9];
	fma.rn.f32 	%f14, %f12, %f13, %f62;
	ld.shared.f32 	%f15, [%r6+4];
	ld.shared.f32 	%f16, [%r9+64];
	fma.rn.f32 	%f17, %f15, %f16, %f14;
	ld.shared.f32 	%f18, [%r6+8];
	ld.shared.f32 	%f19, [%r9+128];
	fma.rn.f32 	%f20, %f18, %f19, %f17;
	ld.shared.f32 	%f21, [%r6+12];
	ld.shared.f32 	%f22, [%r9+192];
	fma.rn.f32 	%f23, %f21, %f22, %f20;
	ld.shared.f32 	%f24, [%r6+16];
	ld.shared.f32 	%f25, [%r9+256];
	fma.rn.f32 	%f26, %f24, %f25, %f23;
	ld.shared.f32 	%f27, [%r6+20];
	ld.shared.f32 	%f28, [%r9+320];
	fma.rn.f32 	%f29, %f27, %f28, %f26;
	ld.shared.f32 	%f30, [%r6+24];
	ld.shared.f32 	%f31, [%r9+384];
	fma.rn.f32 	%f32, %f30, %f31, %f29;
	ld.shared.f32 	%f33, [%r6+28];
	ld.shared.f32 	%f34, [%r9+448];
	fma.rn.f32 	%f35, %f33, %f34, %f32;
	ld.shared.f32 	%f36, [%r6+32];
	ld.shared.f32 	%f37, [%r9+512];
	fma.rn.f32 	%f38, %f36, %f37, %f35;
	ld.shared.f32 	%f39, [%r6+36];
	ld.shared.f32 	%f40, [%r9+576];
	fma.rn.f32 	%f41, %f39, %f40, %f38;
	ld.shared.f32 	%f42, [%r6+40];
	ld.shared.f32 	%f43, [%r9+640];
	fma.rn.f32 	%f44, %f42, %f43, %f41;
	ld.shared.f32 	%f45, [%r6+44];
	ld.shared.f32 	%f46, [%r9+704];
	fma.rn.f32 	%f47, %f45, %f46, %f44;
	ld.shared.f32 	%f48, [%r6+48];
	ld.shared.f32 	%f49, [%r9+768];
	fma.rn.f32 	%f50, %f48, %f49, %f47;
	ld.shared.f32 	%f51, [%r6+52];
	ld.shared.f32 	%f52, [%r9+832];
	fma.rn.f32 	%f53, %f51, %f52, %f50;
	ld.shared.f32 	%f54, [%r6+56];
	ld.shared.f32 	%f55, [%r9+896];
	fma.rn.f32 	%f56, %f54, %f55, %f53;
	ld.shared.f32 	%f57, [%r6+60];
	ld.shared.f32 	%f58, [%r9+960];
	fma.rn.f32 	%f62, %f57, %f58, %f56;
	bar.sync 	0;
	add.s32 	%r45, %r45, 1;
	add.s32 	%r44, %r44, %r12;
	add.s32 	%r43, %r43, 16;
	add.s32 	%r42, %r42, 16;
	add.s32 	%r41, %r41, 16;
	setp.ne.s32 	%p8, %r45, 1;
	@%p8 bra 	$L__BB0_2;
$L__BB0_7:
	setp.ge.s32 	%p9, %r3, %r24;
	setp.ge.s32 	%p10, %r5, %r25;
	or.pred  	%p11, %p9, %p10;
	@%p11 bra 	$L__BB0_9;
	mad.lo.s32 	%r40, %r25, %r3, %r5;
	cvta.to.global.u64 	%rd10, %rd5;
	mul.wide.u32 	%rd11, %r40, 4;
	add.s64 	%rd12, %rd10, %rd11;
	st.global.f32 	[%rd12], %f62;
$L__BB0_9:
	ret;

}


// ===== COMPILED SASS (sm_100) =====

	.target	sm_100

	.elftype	@"ET_EXEC"


//--------------------- .note.nv.tkinfo           --------------------------
	.section	.note.nv.tkinfo,"",@"SHT_NOTE"
	.sectionflags	@"SHF_NOTE_NV_TKINFO"
	.tkinfo
        /*0018*/ 	.word	0x00000002
        /*0030*/ 	.string	""
        /*0030*/ 	.string	"ptxas"
        /*0030*/ 	.string	"Cuda compilation tools, release 13.0, V13.0.88"
        /*0030*/ 	.string	"Build cuda_13.0.r13.0/compiler.36424714_0"
        /*0030*/ 	.string	"-arch sm_100 -m 64 "



//--------------------- .note.nv.cuinfo           --------------------------
	.section	.note.nv.cuinfo,"",@"SHT_NOTE"
	.sectionflags	@"SHF_NOTE_NV_CUINFO"
        /*0018*/ 	.short	0x0002
        /*001a*/ 	.short	0x0064
        /*001c*/ 	.short	0x0082
	.zero		2


//--------------------- .nv.info                  --------------------------
	.section	.nv.info,"",@"SHT_CUDA_INFO"
	.align	4


	//----- nvinfo : EIATTR_REGCOUNT
	.align		4
        /*0000*/ 	.byte	0x04, 0x2f
        /*0002*/ 	.short	(.L_1 - .L_0)
	.align		4
.L_0:
        /*0004*/ 	.word	index@(gemm_tiled)
        /*0008*/ 	.word	0x00000020


	//----- nvinfo : EIATTR_FRAME_SIZE
	.align		4
.L_1:
        /*000c*/ 	.byte	0x04, 0x11
        /*000e*/ 	.short	(.L_3 - .L_2)
	.align		4
.L_2:
        /*0010*/ 	.word	index@(gemm_tiled)
        /*0014*/ 	.word	0x00000000


	//----- nvinfo : EIATTR_MIN_STACK_SIZE
	.align		4
.L_3:
        /*0018*/ 	.byte	0x04, 0x12
        /*001a*/ 	.short	(.L_5 - .L_4)
	.align		4
.L_4:
        /*001c*/ 	.word	index@(gemm_tiled)
        /*0020*/ 	.word	0x00000000
.L_5:


//--------------------- .nv.compat                --------------------------
	.section	.nv.compat,"",@"SHT_CUDA_COMPAT_INFO"
	.align	4
        /*0000*/ 	.byte	0x02, 0x09, 0x00, 0x00, 0x02, 0x02, 0x01, 0x00, 0x02, 0x05, 0x05, 0x00, 0x03, 0x07, 0x01, 0x01
        /*0010*/ 	.byte	0x02, 0x03, 0x00, 0x00, 0x02, 0x06, 0x01, 0x00, 0x04, 0x0b, 0x08, 0x00, 0x09, 0x00, 0x00, 0x00
        /*0020*/ 	.byte	0x00, 0x00, 0x00, 0x00


//--------------------- .nv.info.gemm_tiled       --------------------------
	.section	.nv.info.gemm_tiled,"",@"SHT_CUDA_INFO"
	.sectionflags	@""
	.align	4


	//----- nvinfo : EIATTR_CUDA_API_VERSION
	.align		4
        /*0000*/ 	.byte	0x04, 0x37
        /*0002*/ 	.short	(.L_7 - .L_6)
.L_6:
        /*0004*/ 	.word	0x00000082


	//----- nvinfo : EIATTR_KPARAM_INFO
	.align		4
.L_7:
        /*0008*/ 	.byte	0x04, 0x17
        /*000a*/ 	.short	(.L_9 - .L_8)
.L_8:
        /*000c*/ 	.word	0x00000000
        /*0010*/ 	.short	0x0005
        /*0012*/ 	.short	0x0020
        /*0014*/ 	.byte	0x00, 0xf0, 0x11, 0x00


	//----- nvinfo : EIATTR_KPARAM_INFO
	.align		4
.L_9:
        /*0018*/ 	.byte	0x04, 0x17
        /*001a*/ 	.short	(.L_11 - .L_10)
.L_10:
        /*001c*/ 	.word	0x00000000
        /*0020*/ 	.short	0x0004
        /*0022*/ 	.short	0x001c
        /*0024*/ 	.byte	0x00, 0xf0, 0x11, 0x00


	//----- nvinfo : EIATTR_KPARAM_INFO
	.align		4
.L_11:
        /*0028*/ 	.byte	0x04, 0x17
        /*002a*/ 	.short	(.L_13 - .L_12)
.L_12:
        /*002c*/ 	.word	0x00000000
        /*0030*/ 	.short	0x0003
        /*0032*/ 	.short	0x0018
        /*0034*/ 	.byte	0x00, 0xf0, 0x11, 0x00


	//----- nvinfo : EIATTR_KPARAM_INFO
	.align		4
.L_13:
        /*0038*/ 	.byte	0x04, 0x17
        /*003a*/ 	.short	(.L_15 - .L_14)
.L_14:
        /*003c*/ 	.word	0x00000000
        /*0040*/ 	.short	0x0002
        /*0042*/ 	.short	0x0010
        /*0044*/ 	.byte	0x00, 0xf5, 0x21, 0x00


	//----- nvinfo : EIATTR_KPARAM_INFO
	.align		4
.L_15:
        /*0048*/ 	.byte	0x04, 0x17
        /*004a*/ 	.short	(.L_17 - .L_16)
.L_16:
        /*004c*/ 	.word	0x00000000
        /*0050*/ 	.short	0x0001
        /*0052*/ 	.short	0x0008
        /*0054*/ 	.byte	0x00, 0xf5, 0x21, 0x00


	//----- nvinfo : EIATTR_KPARAM_INFO
	.align		4
.L_17:
        /*0058*/ 	.byte	0x04, 0x17
        /*005a*/ 	.short	(.L_19 - .L_18)
.L_18:
        /*005c*/ 	.word	0x00000000
        /*0060*/ 	.short	0x0000
        /*0062*/ 	.short	0x0000
        /*0064*/ 	.byte	0x00, 0xf5, 0x21, 0x00


	//----- nvinfo : EIATTR_SPARSE_MMA_MASK
	.align		4
.L_19:
        /*0068*/ 	.byte	0x03, 0x50
        /*006a*/ 	.short	0x0000


	//----- nvinfo : EIATTR_MAXREG_COUNT
	.align		4
        /*006c*/ 	.byte	0x03, 0x1b
        /*006e*/ 	.short	0x00ff


	//----- nvinfo : EIATTR_NUM_BARRIERS
	.align		4
        /*0070*/ 	.byte	0x02, 0x4c
        /*0072*/ 	.byte	0x01
	.zero		1


	//----- nvinfo : EIATTR_MERCURY_ISA_VERSION
	.align		4
        /*0074*/ 	.byte	0x03, 0x5f
        /*0076*/ 	.short	0x0101


	//----- nvinfo : EIATTR_VRC_CTA_INIT_COUNT
	.align		4
        /*0078*/ 	.byte	0x02, 0x4a
	.zero		1
	.zero		1


	//----- nvinfo : EIATTR_EXIT_INSTR_OFFSETS
	.align		4
        /*007c*/ 	.byte	0x04, 0x1c
        /*007e*/ 	.short	(.L_21 - .L_20)


	//   ....[0]....
.L_20:
        /*0080*/ 	.word	0x00000600


	//   ....[1]....
        /*0084*/ 	.word	0x00000650


	//----- nvinfo : EIATTR_CBANK_PARAM_SIZE
	.align		4
.L_21:
        /*0088*/ 	.byte	0x03, 0x19
        /*008a*/ 	.short	0x0024


	//----- nvinfo : EIATTR_PARAM_CBANK
	.align		4
        /*008c*/ 	.byte	0x04, 0x0a
        /*008e*/ 	.short	(.L_23 - .L_22)
	.align		4
.L_22:
        /*0090*/ 	.word	index@(.nv.constant0.gemm_tiled)
        /*0094*/ 	.short	0x0380
        /*0096*/ 	.short	0x0024


	//----- nvinfo : EIATTR_SW_WAR
	.align		4
.L_23:
        /*0098*/ 	.byte	0x04, 0x36
        /*009a*/ 	.short	(.L_25 - .L_24)
.L_24:
        /*009c*/ 	.word	0x00000008
.L_25:


//--------------------- .nv.callgraph             --------------------------
	.section	.nv.callgraph,"",@"SHT_CUDA_CALLGRAPH"
	.align	4
	.sectionentsize	8
	.align		4
        /*0000*/ 	.word	0x00000000
	.align		4
        /*0004*/ 	.word	0xffffffff
	.align		4
        /*0008*/ 	.word	0x00000000
	.align		4
        /*000c*/ 	.word	0xfffffffe
	.align		4
        /*0010*/ 	.word	0x00000000
	.align		4
        /*0014*/ 	.word	0xfffffffd
	.align		4
        /*0018*/ 	.word	0x00000000
	.align		4
        /*001c*/ 	.word	0xfffffffc


//--------------------- .text.gemm_tiled          --------------------------
	.section	.text.gemm_tiled,"ax",@progbits
	.align	128
        .global         gemm_tiled
        .type           gemm_tiled,@function
        .size           gemm_tiled,(.L_x_3 - gemm_tiled)
        .other          gemm_tiled,@"STO_CUDA_ENTRY STV_DEFAULT"
gemm_tiled:
.text.gemm_tiled:
[----:B------:R-:W-:Y:S01]  /*0000*/  LDC R1, c[0x0][0x37c] ;  /* 0x0000df00ff017b82 */ /* 0x000fe20000000800 */
[----:B------:R-:W0:Y:S01]  /*0010*/  S2R R3, SR_CTAID.Y ;  /* 0x0000000000037919 */ /* 0x000e220000002600 */
[----:B------:R-:W1:Y:S01]  /*0020*/  LDCU UR9, c[0x0][0x3a0] ;  /* 0x00007400ff0977ac */ /* 0x000e620008000800 */
[----:B------:R-:W-:Y:S01]  /*0030*/  HFMA2 R21, -RZ, RZ, 0, 0 ;  /* 0x00000000ff157431 */ /* 0x000fe200000001ff */
[----:B------:R-:W0:Y:S01]  /*0040*/  S2R R13, SR_TID.Y ;  /* 0x00000000000d7919 */ /* 0x000e220000002200 */
[----:B------:R-:W2:Y:S01]  /*0050*/  LDCU.64 UR10, c[0x0][0x358] ;  /* 0x00006b00ff0a77ac */ /* 0x000ea20008000a00 */
[----:B------:R-:W3:Y:S01]  /*0060*/  S2R R5, SR_CTAID.X ;  /* 0x0000000000057919 */ /* 0x000ee20000002500 */
[----:B------:R-:W3:Y:S01]  /*0070*/  S2R R0, SR_TID.X ;  /* 0x0000000000007919 */ /* 0x000ee20000002100 */
[----:B-1----:R-:W-:Y:S01]  /*0080*/  UISETP.GE.AND UP0, UPT, UR9, -0xe, UPT ;  /* 0xfffffff20900788c */ /* 0x002fe2000bf06270 */
[----:B0-----:R-:W-:Y:S02]  /*0090*/  LEA R3, R3, R13, 0x4 ;  /* 0x0000000d03037211 */ /* 0x001fe400078e20ff */
[----:B---3--:R-:W-:-:S06]  /*00a0*/  LEA R2, R5, R0, 0x4 ;  /* 0x0000000005027211 */ /* 0x008fcc00078e20ff */
[----:B--2---:R-:W-:Y:S05]  /*00b0*/  BRA.U !UP0, `(.L_x_0) ;  /* 0x0000000508447547 */ /* 0x004fea000b800000 */
[----:B------:R-:W0:Y:S01]  /*00c0*/  S2UR UR7, SR_CgaCtaId ;  /* 0x00000000000779c3 */ /* 0x000e220000008800 */
[----:B------:R-:W1:Y:S01]  /*00d0*/  LDCU UR12, c[0x0][0x39c] ;  /* 0x00007380ff0c77ac */ /* 0x000e620008000800 */
[----:B------:R-:W-:Y:S01]  /*00e0*/  MOV R21, RZ ;  /* 0x000000ff00157202 */ /* 0x000fe20000000f00 */
[----:B------:R-:W-:Y:S01]  /*00f0*/  IMAD R12, R3, UR9, R0 ;  /* 0x00000009030c7c24 */ /* 0x000fe2000f8e0200 */
[----:B------:R-:W-:Y:S01]  /*0100*/  UMOV UR6, 0x400 ;  /* 0x0000040000067882 */ /* 0x000fe20000000000 */
[----:B------:R-:W-:-:S03]  /*0110*/  UIADD3 UR4, UPT, UPT, UR9, -0x1, URZ ;  /* 0xffffffff09047890 */ /* 0x000fc6000fffe0ff */
[----:B------:R-:W2:Y:S01]  /*0120*/  LDC R15, c[0x0][0x39c] ;  /* 0x0000e700ff0f7b82 */ /* 0x000ea20000000800 */
[----:B------:R-:W3:Y:S01]  /*0130*/  LDCU UR14, c[0x0][0x3a0] ;  /* 0x00007400ff0e77ac */ /* 0x000ee20008000800 */
[----:B------:R-:W-:Y:S01]  /*0140*/  USHF.R.S32.HI UR5, URZ, 0x1f, UR4 ;  /* 0x0000001fff057899 */ /* 0x000fe20008011404 */
[----:B------:R-:W4:Y:S03]  /*0150*/  LDCU UR13, c[0x0][0x398] ;  /* 0x00007300ff0d77ac */ /* 0x000f260008000800 */
[----:B------:R-:W-:Y:S01]  /*0160*/  ULEA.HI UR5, UR5, UR4, URZ, 0x4 ;  /* 0x0000000405057291 */ /* 0x000fe2000f8f20ff */
[----:B-1----:R-:W-:-:S03]  /*0170*/  IMAD R18, R13, UR12, R0 ;  /* 0x0000000c0d127c24 */ /* 0x002fc6000f8e0200 */
[----:B------:R-:W-:Y:S02]  /*0180*/  USHF.R.S32.HI UR5, URZ, 0x4, UR5 ;  /* 0x00000004ff057899 */ /* 0x000fe40008011405 */
[----:B0-----:R-:W-:Y:S01]  /*0190*/  ULEA UR8, UR7, UR6, 0x18 ;  /* 0x0000000607087291 */ /* 0x001fe2000f8ec0ff */
[----:B------:R-:W-:Y:S01]  /*01a0*/  LEA R18, R5, R18, 0x4 ;  /* 0x0000001205127211 */ /* 0x000fe200078e20ff */
[----:B------:R-:W-:Y:S02]  /*01b0*/  UIADD3 UR6, UPT, UPT, UR6, 0x400, URZ ;  /* 0x0000040006067890 */ /* 0x000fe4000fffe0ff */
[----:B------:R-:W-:Y:S02]  /*01c0*/  UIADD3 UR5, UPT, UPT, -UR5, URZ, URZ ;  /* 0x000000ff05057290 */ /* 0x000fe4000fffe1ff */
[----:B------:R-:W-:Y:S01]  /*01d0*/  ULEA UR6, UR7, UR6, 0x18 ;  /* 0x0000000607067291 */ /* 0x000fe2000f8ec0ff */
[----:B------:R-:W-:-:S04]  /*01e0*/  LEA R17, R13, UR8, 0x6 ;  /* 0x000000080d117c11 */ /* 0x000fc8000f8e30ff */
[C---:B------:R-:W-:Y:S02]  /*01f0*/  LEA R19, R0.reuse, R17, 0x2 ;  /* 0x0000001100137211 */ /* 0x040fe400078e10ff */
[----:B------:R-:W-:-:S04]  /*0200*/  LEA R16, R0, UR6, 0x2 ;  /* 0x0000000600107c11 */ /* 0x000fc8000f8e10ff */
[----:B---34-:R-:W-:-:S07]  /*0210*/  LEA R14, R13, R16, 0x6 ;  /* 0x000000100d0e7211 */ /* 0x018fce00078e30ff */
.L_x_1:
[----:B------:R-:W-:Y:S01]  /*0220*/  ISETP.GE.AND P1, PT, R0, UR14, PT ;  /* 0x0000000e00007c0c */ /* 0x000fe2000bf26270 */
[----:B------:R-:W-:Y:S01]  /*0230*/  HFMA2 R29, -RZ, RZ, 0, 0 ;  /* 0x00000000ff1d7431 */ /* 0x000fe200000001ff */
[----:B--2---:R-:W-:Y:S02]  /*0240*/  ISETP.GE.AND P0, PT, R2, R15, PT ;  /* 0x0000000f0200720c */ /* 0x004fe40003f06270 */
[----:B------:R-:W-:Y:S02]  /*0250*/  ISETP.GE.OR P1, PT, R3, UR13, P1 ;  /* 0x0000000d03007c0c */ /* 0x000fe40008f26670 */
[----:B------:R-:W-:Y:S02]  /*0260*/  ISETP.GE.OR P0, PT, R13, UR14, P0 ;  /* 0x0000000e0d007c0c */ /* 0x000fe40008706670 */
[----:B------:R-:W-:-:S09]  /*0270*/  MOV R22, RZ ;  /* 0x000000ff00167202 */ /* 0x000fd20000000f00 */
[----:B------:R-:W0:Y:S08]  /*0280*/  @!P1 LDC.64 R6, c[0x0][0x380] ;  /* 0x0000e000ff069b82 */ /* 0x000e300000000a00 */
[----:B------:R-:W1:Y:S01]  /*0290*/  @!P0 LDC.64 R4, c[0x0][0x388] ;  /* 0x0000e200ff048b82 */ /* 0x000e620000000a00 */
[----:B0-----:R-:W-:-:S05]  /*02a0*/  @!P1 IMAD.WIDE R6, R12, 0x4, R6 ;  /* 0x000000040c069825 */ /* 0x001fca00078e0206 */
[----:B------:R-:W2:Y:S01]  /*02b0*/  @!P1 LDG.E R22, desc[UR10][R6.64] ;  /* 0x0000000a06169981 */ /* 0x000ea2000c1e1900 */
[----:B-1----:R-:W-:-:S05]  /*02c0*/  @!P0 IMAD.WIDE R24, R18, 0x4, R4 ;  /* 0x0000000412188825 */ /* 0x002fca00078e0204 */
[----:B------:R-:W3:Y:S01]  /*02d0*/  @!P0 LDG.E R29, desc[UR10][R24.64] ;  /* 0x0000000a181d8981 */ /* 0x000ee2000c1e1900 */
[----:B------:R-:W-:-:S04]  /*02e0*/  UIADD3 UR5, UPT, UPT, UR5, 0x1, URZ ;  /* 0x0000000105057890 */ /* 0x000fc8000fffe0ff */
[----:B------:R-:W-:Y:S01]  /*02f0*/  UISETP.NE.AND UP0, UPT, UR5, 0x1, UPT ;  /* 0x000000010500788c */ /* 0x000fe2000bf05270 */
[----:B------:R-:W-:Y:S02]  /*0300*/  IADD3 R0, PT, PT, R0, 0x10, RZ ;  /* 0x0000001000007810 */ /* 0x000fe40007ffe0ff */
[----:B------:R-:W-:Y:S02]  /*0310*/  IADD3 R13, PT, PT, R13, 0x10, RZ ;  /* 0x000000100d0d7810 */ /* 0x000fe40007ffe0ff */
[----:B------:R-:W-:Y:S02]  /*0320*/  IADD3 R12, PT, PT, R12, 0x10, RZ ;  /* 0x000000100c0c7810 */ /* 0x000fe40007ffe0ff */
[----:B------:R-:W-:Y:S01]  /*0330*/  LEA R18, R15, R18, 0x4 ;  /* 0x000000120f127211 */ /* 0x000fe200078e20ff */
[----:B--2---:R-:W-:Y:S04]  /*0340*/  STS [R19], R22 ;  /* 0x0000001613007388 */ /* 0x004fe80000000800 */
[----:B---3--:R-:W-:Y:S01]  /*0350*/  STS [R14], R29 ;  /* 0x0000001d0e007388 */ /* 0x008fe20000000800 */
[----:B------:R-:W-:Y:S06]  /*0360*/  BAR.SYNC.DEFER_BLOCKING 0x0 ;  /* 0x0000000000007b1d */ /* 0x000fec0000010000 */
[----:B------:R-:W-:Y:S04]  /*0370*/  LDS R28, [R16] ;  /* 0x00000000101c7984 */ /* 0x000fe80000000800 */
[----:B------:R-:W0:Y:S04]  /*0380*/  LDS.128 R8, [R17] ;  /* 0x0000000011087984 */ /* 0x000e280000000c00 */
[----:B------:R-:W1:Y:S04]  /*0390*/  LDS R29, [R16+0x40] ;  /* 0x00004000101d7984 */ /* 0x000e680000000800 */
[----:B------:R-:W2:Y:S04]  /*03a0*/  LDS R27, [R16+0x80] ;  /* 0x00008000101b7984 */ /* 0x000ea80000000800 */
[----:B------:R-:W3:Y:S04]  /*03b0*/  LDS R26, [R16+0xc0] ;  /* 0x0000c000101a7984 */ /* 0x000ee80000000800 */
[----:B------:R-:W-:Y:S04]  /*03c0*/  LDS R23, [R16+0x100] ;  /* 0x0001000010177984 */ /* 0x000fe80000000800 */
[----:B------:R-:W4:Y:S04]  /*03d0*/  LDS.128 R4, [R17+0x10] ;  /* 0x0000100011047984 */ /* 0x000f280000000c00 */
[----:B------:R-:W5:Y:S04]  /*03e0*/  LDS R20, [R16+0x140] ;  /* 0x0001400010147984 */ /* 0x000f680000000800 */
[----:B------:R-:W5:Y:S04]  /*03f0*/  LDS R25, [R16+0x180] ;  /* 0x0001800010197984 */ /* 0x000f680000000800 */
[----:B------:R-:W5:Y:S04]  /*0400*/  LDS R22, [R16+0x1c0] ;  /* 0x0001c00010167984 */ /* 0x000f680000000800 */
[----:B------:R-:W-:Y:S01]  /*0410*/  LDS R24, [R16+0x240] ;  /* 0x0002400010187984 */ /* 0x000fe20000000800 */
[----:B0-----:R-:W-:-:S03]  /*0420*/  FFMA R8, R8, R28, R21 ;  /* 0x0000001c08087223 */ /* 0x001fc60000000015 */
[----:B------:R-:W-:Y:S01]  /*0430*/  LDS R21, [R16+0x200] ;  /* 0x0002000010157984 */ /* 0x000fe20000000800 */
[----:B-1----:R-:W-:-:S04]  /*0440*/  FFMA R8, R29, R9, R8 ;  /* 0x000000091d087223 */ /* 0x002fc80000000008 */
[----:B--2---:R-:W-:-:S04]  /*0450*/  FFMA R27, R27, R10, R8 ;  /* 0x0000000a1b1b7223 */ /* 0x004fc80000000008 */
[----:B---3--:R-:W-:Y:S02]  /*0460*/  FFMA R27, R26, R11, R27 ;  /* 0x0000000b1a1b7223 */ /* 0x008fe4000000001b */
[----:B------:R-:W0:Y:S02]  /*0470*/  LDS.128 R8, [R17+0x20] ;  /* 0x0000200011087984 */ /* 0x000e240000000c00 */
[----:B----4-:R-:W-:-:S04]  /*0480*/  FFMA R23, R4, R23, R27 ;  /* 0x0000001704177223 */ /* 0x010fc8000000001b */
[----:B-----5:R-:W-:Y:S02]  /*0490*/  FFMA R20, R20, R5, R23 ;  /* 0x0000000514147223 */ /* 0x020fe40000000017 */
[----:B------:R-:W1:Y:S02]  /*04a0*/  LDS R23, [R16+0x280] ;  /* 0x0002800010177984 */ /* 0x000e640000000800 */
[----:B------:R-:W-:Y:S02]  /*04b0*/  FFMA R25, R25, R6, R20 ;  /* 0x0000000619197223 */ /* 0x000fe40000000014 */
[----:B------:R-:W2:Y:S02]  /*04c0*/  LDS R20, [R16+0x2c0] ;  /* 0x0002c00010147984 */ /* 0x000ea40000000800 */
[----:B------:R-:W-:Y:S02]  /*04d0*/  FFMA R27, R22, R7, R25 ;  /* 0x00000007161b7223 */ /* 0x000fe40000000019 */
[----:B------:R-:W-:Y:S04]  /*04e0*/  LDS R25, [R16+0x300] ;  /* 0x0003000010197984 */ /* 0x000fe80000000800 */
[----:B------:R-:W3:Y:S04]  /*04f0*/  LDS.128 R4, [R17+0x30] ;  /* 0x0000300011047984 */ /* 0x000ee80000000c00 */
[----:B------:R-:W4:Y:S01]  /*0500*/  LDS R22, [R16+0x340] ;  /* 0x0003400010167984 */ /* 0x000f220000000800 */
[----:B0-----:R-:W-:-:S03]  /*0510*/  FFMA R27, R8, R21, R27 ;  /* 0x00000015081b7223 */ /* 0x001fc6000000001b */
[----:B------:R-:W0:Y:S04]  /*0520*/  LDS R21, [R16+0x380] ;  /* 0x0003800010157984 */ /* 0x000e280000000800 */
[----:B------:R-:W5:Y:S01]  /*0530*/  LDS R8, [R16+0x3c0] ;  /* 0x0003c00010087984 */ /* 0x000f620000000800 */
[----:B------:R-:W-:-:S04]  /*0540*/  FFMA R24, R24, R9, R27 ;  /* 0x0000000918187223 */ /* 0x000fc8000000001b */
[----:B-1----:R-:W-:-:S04]  /*0550*/  FFMA R23, R23, R10, R24 ;  /* 0x0000000a17177223 */ /* 0x002fc80000000018 */
[----:B--2---:R-:W-:-:S04]  /*0560*/  FFMA R11, R20, R11, R23 ;  /* 0x0000000b140b7223 */ /* 0x004fc80000000017 */
[----:B---3--:R-:W-:-:S04]  /*0570*/  FFMA R11, R4, R25, R11 ;  /* 0x00000019040b7223 */ /* 0x008fc8000000000b */
[----:B----4-:R-:W-:-:S04]  /*0580*/  FFMA R22, R22, R5, R11 ;  /* 0x0000000516167223 */ /* 0x010fc8000000000b */
[----:B0-----:R-:W-:-:S04]  /*0590*/  FFMA R21, R21, R6, R22 ;  /* 0x0000000615157223 */ /* 0x001fc80000000016 */
[----:B-----5:R-:W-:Y:S01]  /*05a0*/  FFMA R21, R8, R7, R21 ;  /* 0x0000000708157223 */ /* 0x020fe20000000015 */
[----:B------:R-:W-:Y:S06]  /*05b0*/  BAR.SYNC.DEFER_BLOCKING 0x0 ;  /* 0x0000000000007b1d */ /* 0x000fec0000010000 */
[----:B------:R-:W-:Y:S05]  /*05c0*/  BRA.U UP0, `(.L_x_1) ;  /* 0xfffffffd00147547 */ /* 0x000fea000b83ffff */
.L_x_0:
[----:B------:R-:W0:Y:S02]  /*05d0*/  LDCU.64 UR4, c[0x0][0x398] ;  /* 0x00007300ff0477ac */ /* 0x000e240008000a00 */
[----:B0-----:R-:W-:-:S04]  /*05e0*/  ISETP.GE.AND P0, PT, R2, UR5, PT ;  /* 0x0000000502007c0c */ /* 0x001fc8000bf06270 */
[----:B------:R-:W-:-:S13]  /*05f0*/  ISETP.GE.OR P0, PT, R3, UR4, P0 ;  /* 0x0000000403007c0c */ /* 0x000fda0008706670 */
[----:B------:R-:W-:Y:S05]  /*0600*/  @P0 EXIT ;  /* 0x000000000000094d */ /* 0x000fea0003800000 */
[----:B------:R-:W0:Y:S01]  /*0610*/  LDC.64 R4, c[0x0][0x390] ;  /* 0x0000e400ff047b82 */ /* 0x000e220000000a00 */
[----:B------:R-:W-:-:S04]  /*0620*/  IMAD R3, R3, UR5, R2 ;  /* 0x0000000503037c24 */ /* 0x000fc8000f8e0202 */
[----:B0-----:R-:W-:-:S05]  /*0630*/  IMAD.WIDE.U32 R2, R3, 0x4, R4 ;  /* 0x0000000403027825 */ /* 0x001fca00078e0004 */
[----:B------:R-:W-:Y:S01]  /*0640*/  STG.E desc[UR10][R2.64], R21 ;  /* 0x0000001502007986 */ /* 0x000fe2000c10190a */
[----:B------:R-:W-:Y:S05]  /*0650*/  EXIT ;  /* 0x000000000000794d */ /* 0x000fea0003800000 */
.L_x_2:
[----:B------:R-:W-:-:S00]  /*0660*/  BRA `(.L_x_2) ;  /* 0xfffffffc00fc7947 */ /* 0x000fc0000383ffff */
[----:B------:R-:W-:-:S00]  /*0670*/  NOP ;  /* 0x0000000000007918 */ /* 0x000fc00000000000 */
        /* <DEDUP_REMOVED lines=8> */
.L_x_3:


//--------------------- .nv.shared.gemm_tiled     --------------------------
	.section	.nv.shared.gemm_tiled,"aw",@nobits
	.sectionflags	@""
	.align	4
.nv.shared.gemm_tiled:
	.zero		3072


//--------------------- .nv.shared.reserved.0     --------------------------
	.section	.nv.shared.reserved.0,"aw",@nobits
	.weak		__nv_reservedSMEM_offset_0_alias
	.size		__nv_reservedSMEM_offset_0_alias, 0, 64
	.other		__nv_reservedSMEM_offset_0_alias,@"STO_CUDA_RESERVED_SHARED STV_DEFAULT"
__nv_reservedSMEM_offset_0_alias:
	.zero		0
	.zero		64


//--------------------- .nv.constant0.gemm_tiled  --------------------------
	.section	.nv.constant0.gemm_tiled,"a",@progbits
	.sectionflags	@""
	.align	4
.nv.constant0.gemm_tiled:
	.zero		932


//--------------------- SYMBOLS --------------------------

	.type		.nv.reservedSmem.offset0,@object
	.size		.nv.reservedSmem.offset0,0x4
	.type		.nv.reservedSmem.cap,@object
	.size		.nv.reservedSmem.cap,0x4
